//
// Generated by NVIDIA NVVM Compiler
//
// Compiler Build ID: CL-36424714
// Cuda compilation tools, release 13.0, V13.0.88
// Based on NVVM 20.0.0
//

.version 9.0
.target sm_100
.address_size 64

	// .globl	_Z7min_vecPdS_i

.visible .entry _Z7min_vecPdS_i(
	.param .u64 .ptr .align 1 _Z7min_vecPdS_i_param_0,
	.param .u64 .ptr .align 1 _Z7min_vecPdS_i_param_1,
	.param .u32 _Z7min_vecPdS_i_param_2
)
{
	.reg .pred 	%p<4>;
	.reg .b32 	%r<11>;
	.reg .b64 	%rd<8>;
	.reg .b64 	%fd<4>;

	ld.param.u64 	%rd3, [_Z7min_vecPdS_i_param_0];
	ld.param.u64 	%rd4, [_Z7min_vecPdS_i_param_1];
	ld.param.u32 	%r6, [_Z7min_vecPdS_i_param_2];
	mov.u32 	%r7, %tid.x;
	mov.u32 	%r8, %ctaid.x;
	mov.u32 	%r1, %ntid.x;
	mad.lo.s32 	%r10, %r8, %r1, %r7;
	setp.ge.s32 	%p1, %r10, %r6;
	@%p1 bra 	$L__BB0_3;
	mov.u32 	%r9, %nctaid.x;
	mul.lo.s32 	%r3, %r1, %r9;
	cvta.to.global.u64 	%rd1, %rd3;
	cvta.to.global.u64 	%rd2, %rd4;
$L__BB0_2:
	mul.wide.s32 	%rd5, %r10, 8;
	add.s64 	%rd6, %rd2, %rd5;
	add.s64 	%rd7, %rd1, %rd5;
	ld.global.f64 	%fd1, [%rd7];
	ld.global.f64 	%fd2, [%rd6];
	setp.lt.f64 	%p2, %fd1, %fd2;
	selp.f64 	%fd3, %fd1, %fd2, %p2;
	st.global.f64 	[%rd7], %fd3;
	add.s32 	%r10, %r10, %r3;
	setp.lt.s32 	%p3, %r10, %r6;
	@%p3 bra 	$L__BB0_2;
$L__BB0_3:
	ret;

}


// ===== COMPILED SASS (sm_100) =====

	.target	sm_100

	.elftype	@"ET_EXEC"


//--------------------- .note.nv.tkinfo           --------------------------
	.section	.note.nv.tkinfo,"",@"SHT_NOTE"
	.sectionflags	@"SHF_NOTE_NV_TKINFO"
	.tkinfo
        /*0018*/ 	.word	0x00000002
        /*0030*/ 	.string	""
        /*0030*/ 	.string	"ptxas"
        /*0030*/ 	.string	"Cuda compilation tools, release 13.0, V13.0.88"
        /*0030*/ 	.string	"Build cuda_13.0.r13.0/compiler.36424714_0"
        /*0030*/ 	.string	"-arch sm_100 -m 64 "



//--------------------- .note.nv.cuinfo           --------------------------
	.section	.note.nv.cuinfo,"",@"SHT_NOTE"
	.sectionflags	@"SHF_NOTE_NV_CUINFO"
        /*0018*/ 	.short	0x0002
        /*001a*/ 	.short	0x0064
        /*001c*/ 	.short	0x0082
	.zero		2


//--------------------- .nv.info                  --------------------------
	.section	.nv.info,"",@"SHT_CUDA_INFO"
	.align	4


	//----- nvinfo : EIATTR_REGCOUNT
	.align		4
        /*0000*/ 	.byte	0x04, 0x2f
        /*0002*/ 	.short	(.L_1 - .L_0)
	.align		4
.L_0:
        /*0004*/ 	.word	index@(_Z7min_vecPdS_i)
        /*0008*/ 	.word	0x00000010


	//----- nvinfo : EIATTR_FRAME_SIZE
	.align		4
.L_1:
        /*000c*/ 	.byte	0x04, 0x11
        /*000e*/ 	.short	(.L_3 - .L_2)
	.align		4
.L_2:
        /*0010*/ 	.word	index@(_Z7min_vecPdS_i)
        /*0014*/ 	.word	0x00000000


	//----- nvinfo : EIATTR_MIN_STACK_SIZE
	.align		4
.L_3:
        /*0018*/ 	.byte	0x04, 0x12
        /*001a*/ 	.short	(.L_5 - .L_4)
	.align		4
.L_4:
        /*001c*/ 	.word	index@(_Z7min_vecPdS_i)
        /*0020*/ 	.word	0x00000000
.L_5:


//--------------------- .nv.compat                --------------------------
	.section	.nv.compat,"",@"SHT_CUDA_COMPAT_INFO"
	.align	4
        /*0000*/ 	.byte	0x02, 0x09, 0x00, 0x00, 0x02, 0x02, 0x01, 0x00, 0x02, 0x05, 0x05, 0x00, 0x03, 0x07, 0x01, 0x01
        /*0010*/ 	.byte	0x02, 0x03, 0x00, 0x00, 0x02, 0x06, 0x01, 0x00, 0x04, 0x0b, 0x08, 0x00, 0x01, 0x00, 0x00, 0x00
        /*0020*/ 	.byte	0x00, 0x00, 0x00, 0x00


//--------------------- .nv.info._Z7min_vecPdS_i  --------------------------
	.section	.nv.info._Z7min_vecPdS_i,"",@"SHT_CUDA_INFO"
	.sectionflags	@""
	.align	4


	//----- nvinfo : EIATTR_CUDA_API_VERSION
	.align		4
        /*0000*/ 	.byte	0x04, 0x37
        /*0002*/ 	.short	(.L_7 - .L_6)
.L_6:
        /*0004*/ 	.word	0x00000082


	//----- nvinfo : EIATTR_KPARAM_INFO
	.align		4
.L_7:
        /*0008*/ 	.byte	0x04, 0x17
        /*000a*/ 	.short	(.L_9 - .L_8)
.L_8:
        /*000c*/ 	.word	0x00000000
        /*0010*/ 	.short	0x0002
        /*0012*/ 	.short	0x0010
        /*0014*/ 	.byte	0x00, 0xf0, 0x11, 0x00


	//----- nvinfo : EIATTR_KPARAM_INFO
	.align		4
.L_9:
        /*0018*/ 	.byte	0x04, 0x17
        /*001a*/ 	.short	(.L_11 - .L_10)
.L_10:
        /*001c*/ 	.word	0x00000000
        /*0020*/ 	.short	0x0001
        /*0022*/ 	.short	0x0008
        /*0024*/ 	.byte	0x00, 0xf5, 0x21, 0x00


	//----- nvinfo : EIATTR_KPARAM_INFO
	.align		4
.L_11:
        /*0028*/ 	.byte	0x04, 0x17
        /*002a*/ 	.short	(.L_13 - .L_12)
.L_12:
        /*002c*/ 	.word	0x00000000
        /*0030*/ 	.short	0x0000
        /*0032*/ 	.short	0x0000
        /*0034*/ 	.byte	0x00, 0xf5, 0x21, 0x00


	//----- nvinfo : EIATTR_SPARSE_MMA_MASK
	.align		4
.L_13:
        /*0038*/ 	.byte	0x03, 0x50
        /*003a*/ 	.short	0x0000


	//----- nvinfo : EIATTR_MAXREG_COUNT
	.align		4
        /*003c*/ 	.byte	0x03, 0x1b
        /*003e*/ 	.short	0x00ff


	//----- nvinfo : EIATTR_MERCURY_ISA_VERSION
	.align		4
        /*0040*/ 	.byte	0x03, 0x5f
        /*0042*/ 	.short	0x0101


	//----- nvinfo : EIATTR_VRC_CTA_INIT_COUNT
	.align		4
        /*0044*/ 	.byte	0x02, 0x4a
	.zero		1
	.zero		1


	//----- nvinfo : EIATTR_EXIT_INSTR_OFFSETS
	.align		4
        /*0048*/ 	.byte	0x04, 0x1c
        /*004a*/ 	.short	(.L_15 - .L_14)


	//   ....[0]....
.L_14:
        /*004c*/ 	.word	0x00000070


	//   ....[1]....
        /*0050*/ 	.word	0x00000180


	//----- nvinfo : EIATTR_CRS_STACK_SIZE
	.align		4
.L_15:
        /*0054*/ 	.byte	0x04, 0x1e
        /*0056*/ 	.short	(.L_17 - .L_16)
.L_16:
        /*0058*/ 	.word	0x00000000


	//----- nvinfo : EIATTR_CBANK_PARAM_SIZE
	.align		4
.L_17:
        /*005c*/ 	.byte	0x03, 0x19
        /*005e*/ 	.short	0x0014


	//----- nvinfo : EIATTR_PARAM_CBANK
	.align		4
        /*0060*/ 	.byte	0x04, 0x0a
        /*0062*/ 	.short	(.L_19 - .L_18)
	.align		4
.L_18:
        /*0064*/ 	.word	index@(.nv.constant0._Z7min_vecPdS_i)
        /*0068*/ 	.short	0x0380
        /*006a*/ 	.short	0x0014


	//----- nvinfo : EIATTR_SW_WAR
	.align		4
.L_19:
        /*006c*/ 	.byte	0x04, 0x36
        /*006e*/ 	.short	(.L_21 - .L_20)
.L_20:
        /*0070*/ 	.word	0x00000008
.L_21:


//--------------------- .nv.callgraph             --------------------------
	.section	.nv.callgraph,"",@"SHT_CUDA_CALLGRAPH"
	.align	4
	.sectionentsize	8
	.align		4
        /*0000*/ 	.word	0x00000000
	.align		4
        /*0004*/ 	.word	0xffffffff
	.align		4
        /*0008*/ 	.word	0x00000000
	.align		4
        /*000c*/ 	.word	0xfffffffe
	.align		4
        /*0010*/ 	.word	0x00000000
	.align		4
        /*0014*/ 	.word	0xfffffffd
	.align		4
        /*0018*/ 	.word	0x00000000
	.align		4
        /*001c*/ 	.word	0xfffffffc


//--------------------- .text._Z7min_vecPdS_i     --------------------------
	.section	.text._Z7min_vecPdS_i,"ax",@progbits
	.align	128
        .global         _Z7min_vecPdS_i
        .type           _Z7min_vecPdS_i,@function
        .size           _Z7min_vecPdS_i,(.L_x_2 - _Z7min_vecPdS_i)
        .other          _Z7min_vecPdS_i,@"STO_CUDA_ENTRY STV_DEFAULT"
_Z7min_vecPdS_i:
.text._Z7min_vecPdS_i:
[----:B------:R-:W-:Y:S01]  /*0000*/  LDC R1, c[0x0][0x37c] ;  /* 0x0000df00ff017b82 */ /* 0x000fe20000000800 */
[----:B------:R-:W0:Y:S07]  /*0010*/  S2R R0, SR_TID.X ;  /* 0x0000000000007919 */ /* 0x000e2e0000002100 */
[----:B------:R-:W0:Y:S01]  /*0020*/  S2UR UR4, SR_CTAID.X ;  /* 0x00000000000479c3 */ /* 0x000e220000002500 */
[----:B------:R-:W1:Y:S07]  /*0030*/  LDCU UR5, c[0x0][0x390] ;  /* 0x00007200ff0577ac */ /* 0x000e6e0008000800 */
[----:B------:R-:W0:Y:S02]  /*0040*/  LDC R13, c[0x0][0x360] ;  /* 0x0000d800ff0d7b82 */ /* 0x000e240000000800 */
[----:B0-----:R-:W-:-:S05]  /*0050*/  IMAD R0, R13, UR4, R0 ;  /* 0x000000040d007c24 */ /* 0x001fca000f8e0200 */
[----:B-1----:R-:W-:-:S13]  /*0060*/  ISETP.GE.AND P0, PT, R0, UR5, PT ;  /* 0x0000000500007c0c */ /* 0x002fda000bf06270 */
[----:B------:R-:W-:Y:S05]  /*0070*/  @P0 EXIT ;  /* 0x000000000000094d */ /* 0x000fea0003800000 */
[----:B------:R-:W0:Y:S01]  /*0080*/  LDC.64 R10, c[0x0][0x380] ;  /* 0x0000e000ff0a7b82 */ /* 0x000e220000000a00 */
[----:B------:R-:W1:Y:S01]  /*0090*/  LDCU UR4, c[0x0][0x370] ;  /* 0x00006e00ff0477ac */ /* 0x000e620008000800 */
[----:B------:R-:W2:Y:S06]  /*00a0*/  LDCU.64 UR6, c[0x0][0x358] ;  /* 0x00006b00ff0677ac */ /* 0x000eac0008000a00 */
[----:B------:R-:W3:Y:S01]  /*00b0*/  LDC.64 R8, c[0x0][0x388] ;  /* 0x0000e200ff087b82 */ /* 0x000ee20000000a00 */
[----:B-1----:R-:W-:-:S07]  /*00c0*/  IMAD R13, R13, UR4, RZ ;  /* 0x000000040d0d7c24 */ /* 0x002fce000f8e02ff */
.L_x_0:
[----:B---3--:R-:W-:-:S04]  /*00d0*/  IMAD.WIDE R2, R0, 0x8, R8 ;  /* 0x0000000800027825 */ /* 0x008fc800078e0208 */
[----:B01----:R-:W-:Y:S02]  /*00e0*/  IMAD.WIDE R4, R0, 0x8, R10 ;  /* 0x0000000800047825 */ /* 0x003fe400078e020a */
[----:B--2---:R-:W2:Y:S04]  /*00f0*/  LDG.E.64 R2, desc[UR6][R2.64] ;  /* 0x0000000602027981 */ /* 0x004ea8000c1e1b00 */
[----:B------:R-:W2:Y:S01]  /*0100*/  LDG.E.64 R6, desc[UR6][R4.64] ;  /* 0x0000000604067981 */ /* 0x000ea2000c1e1b00 */
[----:B------:R-:W-:Y:S01]  /*0110*/  IADD3 R0, PT, PT, R13, R0, RZ ;  /* 0x000000000d007210 */ /* 0x000fe20007ffe0ff */
[----:B--2---:R-:W-:-:S06]  /*0120*/  DSETP.GEU.AND P0, PT, R6, R2, PT ;  /* 0x000000020600722a */ /* 0x004fcc0003f0e000 */
[----:B------:R-:W-:Y:S02]  /*0130*/  FSEL R6, R6, R2, !P0 ;  /* 0x0000000206067208 */ /* 0x000fe40004000000 */
[----:B------:R-:W-:Y:S02]  /*0140*/  FSEL R7, R7, R3, !P0 ;  /* 0x0000000307077208 */ /* 0x000fe40004000000 */
[----:B------:R-:W-:-:S03]  /*0150*/  ISETP.GE.AND P0, PT, R0, UR5, PT ;  /* 0x0000000500007c0c */ /* 0x000fc6000bf06270 */
[----:B------:R1:W-:Y:S10]  /*0160*/  STG.E.64 desc[UR6][R4.64], R6 ;  /* 0x0000000604007986 */ /* 0x0003f4000c101b06 */
[----:B------:R-:W-:Y:S05]  /*0170*/  @!P0 BRA `(.L_x_0) ;  /* 0xfffffffc00d48947 */ /* 0x000fea000383ffff */
[----:B------:R-:W-:Y:S05]  /*0180*/  EXIT ;  /* 0x000000000000794d */ /* 0x000fea0003800000 */
.L_x_1:
[----:B------:R-:W-:-:S00]  /*0190*/  BRA `(.L_x_1) ;  /* 0xfffffffc00fc7947 */ /* 0x000fc0000383ffff */
[----:B------:R-:W-:-:S00]  /*01a0*/  NOP ;  /* 0x0000000000007918 */ /* 0x000fc00000000000 */
        /* <DEDUP_REMOVED lines=13> */
.L_x_2:


//--------------------- .nv.shared.reserved.0     --------------------------
	.section	.nv.shared.reserved.0,"aw",@nobits
	.weak		__nv_reservedSMEM_offset_0_alias
	.size		__nv_reservedSMEM_offset_0_alias, 0, 64
	.other		__nv_reservedSMEM_offset_0_alias,@"STO_CUDA_RESERVED_SHARED STV_DEFAULT"
__nv_reservedSMEM_offset_0_alias:
	.zero		0
	.zero		64


//--------------------- .nv.constant0._Z7min_vecPdS_i --------------------------
	.section	.nv.constant0._Z7min_vecPdS_i,"a",@progbits
	.sectionflags	@""
	.align	4
.nv.constant0._Z7min_vecPdS_i:
	.zero		916


//--------------------- SYMBOLS --------------------------

	.type		.nv.reservedSmem.offset0,@object
	.size		.nv.reservedSmem.offset0,0x4
